	.headerflags	@"EF_CUDA_TEXMODE_UNIFIED EF_CUDA_64BIT_ADDRESS EF_CUDA_ACCELERATORS EF_CUDA_SM90 EF_CUDA_VIRTUAL_SM(EF_CUDA_SM90)"
	.elftype	@"ET_EXEC"


//--------------------- .nv.info                  --------------------------
	.section	.nv.info,"",@"SHT_CUDA_INFO"
	.align	4


	//----- nvinfo : EIATTR_REGCOUNT
	.align		4
        /*0000*/ 	.byte	0x04, 0x2f
        /*0002*/ 	.short	(.L_3 - .L_2)
	.align		4
.L_2:
        /*0004*/ 	.word	index@(triton_poi_fused__native_batch_norm_legit_no_training_hardtanh_3)
        /*0008*/ 	.word	0x00000010


	//----- nvinfo : EIATTR_MIN_STACK_SIZE
	.align		4
.L_3:
        /*000c*/ 	.byte	0x04, 0x12
        /*000e*/ 	.short	(.L_5 - .L_4)
	.align		4
.L_4:
        /*0010*/ 	.word	index@(triton_poi_fused__native_batch_norm_legit_no_training_hardtanh_3)
        /*0014*/ 	.word	0x00000000


	//----- nvinfo : EIATTR_FRAME_SIZE
	.align		4
.L_5:
        /*0018*/ 	.byte	0x04, 0x11
        /*001a*/ 	.short	(.L_7 - .L_6)
	.align		4
.L_6:
        /*001c*/ 	.word	index@(triton_poi_fused__native_batch_norm_legit_no_training_hardtanh_3)
        /*0020*/ 	.word	0x00000000


	//----- nvinfo : EIATTR_MIN_STACK_SIZE
	.align		4
.L_7:
        /*0024*/ 	.byte	0x04, 0x12
        /*0026*/ 	.short	(.L_9 - .L_8)
	.align		4
.L_8:
        /*0028*/ 	.word	index@(triton_poi_fused__native_batch_norm_legit_no_training_hardtanh_3)
        /*002c*/ 	.word	0x00000000
.L_9:


//--------------------- .nv.info.triton_poi_fused__native_batch_norm_legit_no_training_hardtanh_3 --------------------------
	.section	.nv.info.triton_poi_fused__native_batch_norm_legit_no_training_hardtanh_3,"",@"SHT_CUDA_INFO"
	.sectionflags	@""
	.align	4


	//----- nvinfo : EIATTR_CUDA_API_VERSION
	.align		4
        /*0000*/ 	.byte	0x04, 0x37
        /*0002*/ 	.short	(.L_11 - .L_10)
.L_10:
        /*0004*/ 	.word	0x0000007c


	//----- nvinfo : EIATTR_KPARAM_INFO
	.align		4
.L_11:
        /*0008*/ 	.byte	0x04, 0x17
        /*000a*/ 	.short	(.L_13 - .L_12)
.L_12:
        /*000c*/ 	.word	0x00000000
        /*0010*/ 	.short	0x0006
        /*0012*/ 	.short	0x0030
        /*0014*/ 	.byte	0x00, 0xf0, 0x11, 0x00


	//----- nvinfo : EIATTR_KPARAM_INFO
	.align		4
.L_13:
        /*0018*/ 	.byte	0x04, 0x17
        /*001a*/ 	.short	(.L_15 - .L_14)
.L_14:
        /*001c*/ 	.word	0x00000000
        /*0020*/ 	.short	0x0005
        /*0022*/ 	.short	0x0028
        /*0024*/ 	.byte	0x00, 0xf4, 0x21, 0x00


	//----- nvinfo : EIATTR_KPARAM_INFO
	.align		4
.L_15:
        /*0028*/ 	.byte	0x04, 0x17
        /*002a*/ 	.short	(.L_17 - .L_16)
.L_16:
        /*002c*/ 	.word	0x00000000
        /*0030*/ 	.short	0x0004
        /*0032*/ 	.short	0x0020
        /*0034*/ 	.byte	0x00, 0xf4, 0x21, 0x00


	//----- nvinfo : EIATTR_KPARAM_INFO
	.align		4
.L_17:
        /*0038*/ 	.byte	0x04, 0x17
        /*003a*/ 	.short	(.L_19 - .L_18)
.L_18:
        /*003c*/ 	.word	0x00000000
        /*0040*/ 	.short	0x0003
        /*0042*/ 	.short	0x0018
        /*0044*/ 	.byte	0x00, 0xf4, 0x21, 0x00


	//----- nvinfo : EIATTR_KPARAM_INFO
	.align		4
.L_19:
        /*0048*/ 	.byte	0x04, 0x17
        /*004a*/ 	.short	(.L_21 - .L_20)
.L_20:
        /*004c*/ 	.word	0x00000000
        /*0050*/ 	.short	0x0002
        /*0052*/ 	.short	0x0010
        /*0054*/ 	.byte	0x00, 0xf4, 0x21, 0x00


	//----- nvinfo : EIATTR_KPARAM_INFO
	.align		4
.L_21:
        /*0058*/ 	.byte	0x04, 0x17
        /*005a*/ 	.short	(.L_23 - .L_22)
.L_22:
        /*005c*/ 	.word	0x00000000
        /*0060*/ 	.short	0x0001
        /*0062*/ 	.short	0x0008
        /*0064*/ 	.byte	0x00, 0xf4, 0x21, 0x00


	//----- nvinfo : EIATTR_KPARAM_INFO
	.align		4
.L_23:
        /*0068*/ 	.byte	0x04, 0x17
        /*006a*/ 	.short	(.L_25 - .L_24)
.L_24:
        /*006c*/ 	.word	0x00000000
        /*0070*/ 	.short	0x0000
        /*0072*/ 	.short	0x0000
        /*0074*/ 	.byte	0x00, 0xf4, 0x21, 0x00


	//----- nvinfo : EIATTR_SPARSE_MMA_MASK
	.align		4
.L_25:
        /*0078*/ 	.byte	0x03, 0x50
        /*007a*/ 	.short	0x0000


	//----- nvinfo : EIATTR_MAXREG_COUNT
	.align		4
        /*007c*/ 	.byte	0x03, 0x1b
        /*007e*/ 	.short	0x00ff


	//----- nvinfo : EIATTR_EXIT_INSTR_OFFSETS
	.align		4
        /*0080*/ 	.byte	0x04, 0x1c
        /*0082*/ 	.short	(.L_27 - .L_26)


	//   ....[0]....
.L_26:
        /*0084*/ 	.word	0x00000430


	//----- nvinfo : EIATTR_REQNTID
	.align		4
.L_27:
        /*0088*/ 	.byte	0x04, 0x10
        /*008a*/ 	.short	(.L_29 - .L_28)
.L_28:
        /*008c*/ 	.word	0x00000100
        /*0090*/ 	.word	0x00000001
        /*0094*/ 	.word	0x00000001


	//----- nvinfo : EIATTR_CBANK_PARAM_SIZE
	.align		4
.L_29:
        /*0098*/ 	.byte	0x03, 0x19
        /*009a*/ 	.short	0x0034


	//----- nvinfo : EIATTR_PARAM_CBANK
	.align		4
        /*009c*/ 	.byte	0x04, 0x0a
        /*009e*/ 	.short	(.L_31 - .L_30)
	.align		4
.L_30:
        /*00a0*/ 	.word	index@(.nv.constant0.triton_poi_fused__native_batch_norm_legit_no_training_hardtanh_3)
        /*00a4*/ 	.short	0x0210
        /*00a6*/ 	.short	0x0034


	//----- nvinfo : EIATTR_SW_WAR
	.align		4
.L_31:
        /*00a8*/ 	.byte	0x04, 0x36
        /*00aa*/ 	.short	(.L_33 - .L_32)
.L_32:
        /*00ac*/ 	.word	0x00000008
.L_33:


//--------------------- .nv.callgraph             --------------------------
	.section	.nv.callgraph,"",@"SHT_CUDA_CALLGRAPH"
	.align	4
	.sectionentsize	8
	.align		4
        /*0000*/ 	.word	0x00000000
	.align		4
        /*0004*/ 	.word	0xffffffff
	.align		4
        /*0008*/ 	.word	0x00000000
	.align		4
        /*000c*/ 	.word	0xfffffffe
	.align		4
        /*0010*/ 	.word	0x00000000
	.align		4
        /*0014*/ 	.word	0xfffffffd
	.align		4
        /*0018*/ 	.word	0x00000000
	.align		4
        /*001c*/ 	.word	0xfffffffc


//--------------------- .nv.constant4             --------------------------
	.section	.nv.constant4,"a",@progbits
	.align	8
	.align		8
.nv.constant4:
        /*0000*/ 	.dword	_$_str
	.align		8
        /*0008*/ 	.dword	_$_str_$_2


//--------------------- .text.triton_poi_fused__native_batch_norm_legit_no_training_hardtanh_3 --------------------------
	.section	.text.triton_poi_fused__native_batch_norm_legit_no_training_hardtanh_3,"ax",@progbits
	.align	128
        .global         triton_poi_fused__native_batch_norm_legit_no_training_hardtanh_3
        .type           triton_poi_fused__native_batch_norm_legit_no_training_hardtanh_3,@function
        .size           triton_poi_fused__native_batch_norm_legit_no_training_hardtanh_3,(.L_x_1 - triton_poi_fused__native_batch_norm_legit_no_training_hardtanh_3)
        .other          triton_poi_fused__native_batch_norm_legit_no_training_hardtanh_3,@"STO_CUDA_ENTRY STV_DEFAULT"
triton_poi_fused__native_batch_norm_legit_no_training_hardtanh_3:
.text.triton_poi_fused__native_batch_norm_legit_no_training_hardtanh_3:
[----:B------:R-:W-:Y:S01]  /*0000*/  LDC R1, c[0x0][0x28] ;  /* 0x00000a00ff017b82 */ /* 0x000fe20000000800 */
[----:B------:R-:W1:Y:S07]  /*0010*/  S2R R0, SR_TID.X ;  /* 0x0000000000007919 */ /* 0x000e6e0000002100 */
[----:B------:R-:W2:Y:S01]  /*0020*/  LDC.64 R2, c[0x0][0x220] ;  /* 0x00008800ff027b82 */ /* 0x000ea20000000a00 */
[----:B------:R-:W-:Y:S01]  /*0030*/  ULDC.64 UR4, c[0x0][0x208] ;  /* 0x0000820000047ab9 */ /* 0x000fe20000000a00 */
[----:B------:R-:W3:Y:S06]  /*0040*/  S2R R7, SR_CTAID.X ;  /* 0x0000000000077919 */ /* 0x000eec0000002500 */
[----:B------:R-:W4:Y:S08]  /*0050*/  LDC.64 R8, c[0x0][0x228] ;  /* 0x00008a00ff087b82 */ /* 0x000f300000000a00 */
[----:B------:R-:W5:Y:S01]  /*0060*/  LDC.64 R10, c[0x0][0x230] ;  /* 0x00008c00ff0a7b82 */ /* 0x000f620000000a00 */
[----:B-1----:R-:W-:-:S02]  /*0070*/  SHF.L.U32 R0, R0, 0x1, RZ ;  /* 0x0000000100007819 */ /* 0x002fc400000006ff */
[----:B---3--:R-:W-:Y:S02]  /*0080*/  SHF.R.S32.HI R5, RZ, 0x16, R7 ;  /* 0x00000016ff057819 */ /* 0x008fe40000011407 */
[----:B------:R-:W-:Y:S02]  /*0090*/  LOP3.LUT R0, R0, 0x1fe, RZ, 0xc0, !PT ;  /* 0x000001fe00007812 */ /* 0x000fe400078ec0ff */
[----:B------:R-:W-:Y:S02]  /*00a0*/  SGXT R5, R5, 0x1 ;  /* 0x000000010505781a */ /* 0x000fe40000000200 */
[----:B------:R-:W-:Y:S02]  /*00b0*/  LEA R0, R7, R0, 0x9 ;  /* 0x0000000007007211 */ /* 0x000fe400078e48ff */
[----:B------:R-:W1:Y:S02]  /*00c0*/  LDC.64 R6, c[0x0][0x218] ;  /* 0x00008600ff067b82 */ /* 0x000e640000000a00 */
[----:B------:R-:W-:-:S04]  /*00d0*/  LEA.HI R5, R5, R0, RZ, 0x3 ;  /* 0x0000000005057211 */ /* 0x000fc800078f18ff */
[----:B------:R-:W-:-:S04]  /*00e0*/  LOP3.LUT R5, R5, 0xfffffff8, RZ, 0xc0, !PT ;  /* 0xfffffff805057812 */ /* 0x000fc800078ec0ff */
[----:B------:R-:W-:Y:S02]  /*00f0*/  IADD3 R13, R0, -R5, RZ ;  /* 0x80000005000d7210 */ /* 0x000fe40007ffe0ff */
[----:B------:R-:W3:Y:S03]  /*0100*/  LDC.64 R4, c[0x0][0x210] ;  /* 0x00008400ff047b82 */ /* 0x000ee60000000a00 */
[----:B--2---:R-:W-:-:S06]  /*0110*/  IMAD.WIDE R2, R13, 0x4, R2 ;  /* 0x000000040d027825 */ /* 0x004fcc00078e0202 */
[----:B------:R-:W2:Y:S01]  /*0120*/  LDG.E.EL.64 R2, desc[UR4][R2.64] ;  /* 0x0000000402027981 */ /* 0x000ea2000c2e1b00 */
[----:B-1----:R-:W-:-:S04]  /*0130*/  IMAD.WIDE R6, R13, 0x4, R6 ;  /* 0x000000040d067825 */ /* 0x002fc800078e0206 */
[C---:B----4-:R-:W-:Y:S02]  /*0140*/  IMAD.WIDE R8, R13.reuse, 0x4, R8 ;  /* 0x000000040d087825 */ /* 0x050fe400078e0208 */
[----:B------:R-:W4:Y:S02]  /*0150*/  LDG.E.EL.64 R6, desc[UR4][R6.64] ;  /* 0x0000000406067981 */ /* 0x000f24000c2e1b00 */
[----:B-----5:R-:W-:Y:S02]  /*0160*/  IMAD.WIDE R10, R13, 0x4, R10 ;  /* 0x000000040d0a7825 */ /* 0x020fe400078e020a */
[----:B------:R-:W5:Y:S02]  /*0170*/  LDG.E.EL.64 R8, desc[UR4][R8.64] ;  /* 0x0000000408087981 */ /* 0x000f64000c2e1b00 */
[----:B---3--:R-:W-:Y:S02]  /*0180*/  IMAD.WIDE R4, R0, 0x4, R4 ;  /* 0x0000000400047825 */ /* 0x008fe400078e0204 */
[----:B------:R-:W5:Y:S04]  /*0190*/  LDG.E.EL.64 R10, desc[UR4][R10.64] ;  /* 0x000000040a0a7981 */ /* 0x000f68000c2e1b00 */
[----:B------:R-:W4:Y:S01]  /*01a0*/  LDG.E.64 R4, desc[UR4][R4.64] ;  /* 0x0000000404047981 */ /* 0x000f22000c1e1b00 */
[----:B--2---:R-:W-:Y:S01]  /*01b0*/  FADD R2, R2, 9.9999997473787516356e-06 ;  /* 0x3727c5ac02027421 */ /* 0x004fe20000000000 */
[----:B------:R-:W-:-:S03]  /*01c0*/  FADD R3, R3, 9.9999997473787516356e-06 ;  /* 0x3727c5ac03037421 */ /* 0x000fc60000000000 */
[----:B------:R-:W1:Y:S08]  /*01d0*/  MUFU.SQRT R12, R2 ;  /* 0x00000002000c7308 */ /* 0x000e700000002000 */
[----:B------:R-:W2:Y:S01]  /*01e0*/  MUFU.SQRT R13, R3 ;  /* 0x00000003000d7308 */ /* 0x000ea20000002000 */
[C---:B-1----:R-:W-:Y:S02]  /*01f0*/  FSETP.GT.AND P0, PT, R12.reuse, 8.50705917302346158658e+37, PT ;  /* 0x7e8000000c00780b */ /* 0x042fe40003f04000 */
[----:B------:R-:W-:-:S02]  /*0200*/  FSETP.GEU.AND P2, PT, R12, 1.175494350822287508e-38, PT ;  /* 0x008000000c00780b */ /* 0x000fc40003f4e000 */
[C---:B--2---:R-:W-:Y:S02]  /*0210*/  FSETP.GT.AND P1, PT, R13.reuse, 8.50705917302346158658e+37, PT ;  /* 0x7e8000000d00780b */ /* 0x044fe40003f24000 */
[----:B------:R-:W-:-:S07]  /*0220*/  FSETP.GEU.AND P3, PT, R13, 1.175494350822287508e-38, PT ;  /* 0x008000000d00780b */ /* 0x000fce0003f6e000 */
[----:B------:R-:W-:Y:S01]  /*0230*/  @P0 FMUL R12, R12, 0.25 ;  /* 0x3e8000000c0c0820 */ /* 0x000fe20000400000 */
[----:B------:R-:W-:-:S03]  /*0240*/  HFMA2.MMA R2, -RZ, RZ, 1.625, 0 ;  /* 0x3e800000ff027435 */ /* 0x000fc600000001ff */
[----:B------:R-:W-:Y:S01]  /*0250*/  @!P2 FMUL R12, R12, 16777216 ;  /* 0x4b8000000c0ca820 */ /* 0x000fe20000400000 */
[----:B------:R-:W-:-:S04]  /*0260*/  @P1 FMUL R13, R13, 0.25 ;  /* 0x3e8000000d0d1820 */ /* 0x000fc80000400000 */
[----:B------:R-:W-:Y:S01]  /*0270*/  @!P3 FMUL R13, R13, 16777216 ;  /* 0x4b8000000d0db820 */ /* 0x000fe20000400000 */
[----:B------:R-:W1:Y:S01]  /*0280*/  MUFU.RCP R12, R12 ;  /* 0x0000000c000c7308 */ /* 0x000e620000001000 */
[----:B------:R-:W-:-:S07]  /*0290*/  FSEL R3, R2, 1, P0 ;  /* 0x3f80000002037808 */ /* 0x000fce0000000000 */
[----:B------:R-:W2:Y:S01]  /*02a0*/  MUFU.RCP R13, R13 ;  /* 0x0000000d000d7308 */ /* 0x000ea20000001000 */
[----:B------:R-:W-:Y:S01]  /*02b0*/  FSEL R2, R2, 1, P1 ;  /* 0x3f80000002027808 */ /* 0x000fe20000800000 */
[----:B------:R-:W-:Y:S01]  /*02c0*/  @!P2 FMUL R3, R3, 16777216 ;  /* 0x4b8000000303a820 */ /* 0x000fe20000400000 */
[----:B----4-:R-:W-:-:S03]  /*02d0*/  FADD R4, R4, -R6 ;  /* 0x8000000604047221 */ /* 0x010fc60000000000 */
[----:B------:R-:W-:Y:S01]  /*02e0*/  @!P3 FMUL R2, R2, 16777216 ;  /* 0x4b8000000202b820 */ /* 0x000fe20000400000 */
[----:B-1----:R-:W-:Y:S01]  /*02f0*/  FMUL R3, R12, R3 ;  /* 0x000000030c037220 */ /* 0x002fe20000400000 */
[----:B------:R-:W-:-:S03]  /*0300*/  FADD R5, R5, -R7 ;  /* 0x8000000705057221 */ /* 0x000fc60000000000 */
[----:B------:R-:W-:Y:S01]  /*0310*/  FMUL R7, R4, R3 ;  /* 0x0000000304077220 */ /* 0x000fe20000400000 */
[----:B--2---:R-:W-:-:S03]  /*0320*/  FMUL R2, R13, R2 ;  /* 0x000000020d027220 */ /* 0x004fc60000400000 */
[----:B-----5:R-:W-:Y:S01]  /*0330*/  FFMA R7, R8, R7, R10 ;  /* 0x0000000708077223 */ /* 0x020fe2000000000a */
[----:B------:R-:W-:Y:S02]  /*0340*/  FMUL R4, R5, R2 ;  /* 0x0000000205047220 */ /* 0x000fe40000400000 */
[----:B------:R-:W1:Y:S02]  /*0350*/  LDC.64 R2, c[0x0][0x238] ;  /* 0x00008e00ff027b82 */ /* 0x000e640000000a00 */
[----:B------:R-:W-:Y:S01]  /*0360*/  FFMA R4, R9, R4, R11 ;  /* 0x0000000409047223 */ /* 0x000fe2000000000b */
[----:B------:R-:W-:-:S04]  /*0370*/  FSETP.GTU.AND P0, PT, R7, RZ, PT ;  /* 0x000000ff0700720b */ /* 0x000fc80003f0c000 */
[C---:B------:R-:W-:Y:S02]  /*0380*/  FSETP.GTU.AND P1, PT, R4.reuse, RZ, PT ;  /* 0x000000ff0400720b */ /* 0x040fe40003f2c000 */
[----:B------:R-:W-:Y:S02]  /*0390*/  FSEL R6, R7, RZ, P0 ;  /* 0x000000ff07067208 */ /* 0x000fe40000000000 */
[----:B------:R-:W-:Y:S02]  /*03a0*/  FSEL R7, R4, RZ, P1 ;  /* 0x000000ff04077208 */ /* 0x000fe40000800000 */
[C---:B------:R-:W-:Y:S02]  /*03b0*/  FSETP.GEU.AND P2, PT, R6.reuse, 6, PT ;  /* 0x40c000000600780b */ /* 0x040fe40003f4e000 */
[----:B------:R-:W-:Y:S02]  /*03c0*/  FSETP.GEU.AND P3, PT, R7, 6, PT ;  /* 0x40c000000700780b */ /* 0x000fe40003f6e000 */
[----:B------:R-:W-:-:S02]  /*03d0*/  FSETP.NAN.AND P0, PT, R6, R6, PT ;  /* 0x000000060600720b */ /* 0x000fc40003f08000 */
[----:B------:R-:W-:Y:S01]  /*03e0*/  FSETP.NAN.AND P1, PT, R7, R7, PT ;  /* 0x000000070700720b */ /* 0x000fe20003f28000 */
[----:B-1----:R-:W-:-:S06]  /*03f0*/  IMAD.WIDE R2, R0, 0x4, R2 ;  /* 0x0000000400027825 */ /* 0x002fcc00078e0202 */
[----:B------:R-:W-:Y:S02]  /*0400*/  @P2 SEL R6, R6, 0x40c00000, P0 ;  /* 0x40c0000006062807 */ /* 0x000fe40000000000 */
[----:B------:R-:W-:-:S05]  /*0410*/  @P3 SEL R7, R7, 0x40c00000, P1 ;  /* 0x40c0000007073807 */ /* 0x000fca0000800000 */
[----:B------:R-:W-:Y:S01]  /*0420*/  STG.E.64 desc[UR4][R2.64], R6 ;  /* 0x0000000602007986 */ /* 0x000fe2000c101b04 */
[----:B------:R-:W-:Y:S05]  /*0430*/  EXIT ;  /* 0x000000000000794d */ /* 0x000fea0003800000 */
.L_x_0:
[----:B------:R-:W-:-:S00]  /*0440*/  BRA `(.L_x_0) ;  /* 0xfffffffc00fc7947 */ /* 0x000fc0000383ffff */
[----:B------:R-:W-:-:S00]  /*0450*/  NOP ;  /* 0x0000000000007918 */ /* 0x000fc00000000000 */
        /* <DEDUP_REMOVED lines=10> */
.L_x_1:


//--------------------- .nv.global.init           --------------------------
	.section	.nv.global.init,"aw",@progbits
.nv.global.init:
	.type		_$_str,@object
	.size		_$_str,(_$_str_$_2 - _$_str)
_$_str:
        /*0000*/ 	.byte	0x5f, 0x5f, 0x43, 0x55, 0x44, 0x41, 0x5f, 0x46, 0x54, 0x5a, 0x00
	.type		_$_str_$_2,@object
	.size		_$_str_$_2,(.L_1 - _$_str_$_2)
_$_str_$_2:
        /*000b*/ 	.byte	0x5f, 0x5f, 0x43, 0x55, 0x44, 0x41, 0x5f, 0x50, 0x52, 0x45, 0x43, 0x5f, 0x53, 0x51, 0x52, 0x54
        /*001b*/ 	.byte	0x00
.L_1:


//--------------------- .nv.constant0.triton_poi_fused__native_batch_norm_legit_no_training_hardtanh_3 --------------------------
	.section	.nv.constant0.triton_poi_fused__native_batch_norm_legit_no_training_hardtanh_3,"a",@progbits
	.sectionflags	@""
	.align	4
.nv.constant0.triton_poi_fused__native_batch_norm_legit_no_training_hardtanh_3:
	.zero		580
